.version 3.1
.target sm_20
.global .s32  gresult;
.entry main {
   .reg .s32 a,b,c,d,e,f,g,h,i,j,k,l,m, r;
   mov.u32   a, %tid.x;
   mov.u32   b, %tid.y;
   mov.u32   c, %tid.z;
   mov.u32   d, %ntid.x;
   mov.u32   e, %ntid.y;
   mov.u32   f, %ntid.z;
   mov.u32   g, %ctaid.x;
   mov.u32   h, %ctaid.y;
   mov.u32   i, %ctaid.z;
   mov.u32   j, %nctaid.x;
   mov.u32   k, %nctaid.y;
   mov.u32   l, %nctaid.z;
   mov.u32   m, %gridid;
   add.s32  r, a, b;
   add.s32  r, r, c;
   add.s32  r, r, d;
   add.s32  r, r, e;
   add.s32  r, r, f;
   add.s32  r, r, g;
   add.s32  r, r, h;
   add.s32  r, r, i;
   add.s32  r, r, j;
   add.s32  r, r, k;
   add.s32  r, r, l;
   add.s32  r, r, m;

   st.global.s32 [gresult], r;
   exit;
}


// ===== COMPILED SASS (sm_100) =====

	.target	sm_100

	.elftype	@"ET_EXEC"


//--------------------- .note.nv.tkinfo           --------------------------
	.section	.note.nv.tkinfo,"",@"SHT_NOTE"
	.sectionflags	@"SHF_NOTE_NV_TKINFO"
	.tkinfo
        /*0018*/ 	.word	0x00000002
        /*0030*/ 	.string	""
        /*0030*/ 	.string	"ptxas"
        /*0030*/ 	.string	"Cuda compilation tools, release 13.0, V13.0.88"
        /*0030*/ 	.string	"Build cuda_13.0.r13.0/compiler.36424714_0"
        /*0030*/ 	.string	"-arch sm_100 "



//--------------------- .note.nv.cuinfo           --------------------------
	.section	.note.nv.cuinfo,"",@"SHT_NOTE"
	.sectionflags	@"SHF_NOTE_NV_CUINFO"
        /*0018*/ 	.short	0x0002
        /*001a*/ 	.short	0x0014
        /*001c*/ 	.short	0x0082
	.zero		2


//--------------------- .nv.info                  --------------------------
	.section	.nv.info,"",@"SHT_CUDA_INFO"
	.align	4


	//----- nvinfo : EIATTR_REGCOUNT
	.align		4
        /*0000*/ 	.byte	0x04, 0x2f
        /*0002*/ 	.short	(.L_2 - .L_1)
	.align		4
.L_1:
        /*0004*/ 	.word	index@(main)
        /*0008*/ 	.word	0x00000010


	//----- nvinfo : EIATTR_FRAME_SIZE
	.align		4
.L_2:
        /*000c*/ 	.byte	0x04, 0x11
        /*000e*/ 	.short	(.L_4 - .L_3)
	.align		4
.L_3:
        /*0010*/ 	.word	index@(main)
        /*0014*/ 	.word	0x00000000


	//----- nvinfo : EIATTR_MIN_STACK_SIZE
	.align		4
.L_4:
        /*0018*/ 	.byte	0x04, 0x12
        /*001a*/ 	.short	(.L_6 - .L_5)
	.align		4
.L_5:
        /*001c*/ 	.word	index@(main)
        /*0020*/ 	.word	0x00000000
.L_6:


//--------------------- .nv.compat                --------------------------
	.section	.nv.compat,"",@"SHT_CUDA_COMPAT_INFO"
	.align	4
        /*0000*/ 	.byte	0x02, 0x09, 0x00, 0x00, 0x02, 0x02, 0x01, 0x00, 0x02, 0x05, 0x05, 0x00, 0x03, 0x07, 0x01, 0x01
        /*0010*/ 	.byte	0x02, 0x03, 0x00, 0x00, 0x02, 0x06, 0x01, 0x00, 0x04, 0x0b, 0x08, 0x00, 0x09, 0x00, 0x00, 0x00
        /*0020*/ 	.byte	0x00, 0x00, 0x00, 0x00


//--------------------- .nv.info.main             --------------------------
	.section	.nv.info.main,"",@"SHT_CUDA_INFO"
	.sectionflags	@""
	.align	4


	//----- nvinfo : EIATTR_CUDA_API_VERSION
	.align		4
        /*0000*/ 	.byte	0x04, 0x37
        /*0002*/ 	.short	(.L_8 - .L_7)
.L_7:
        /*0004*/ 	.word	0x00000082


	//----- nvinfo : EIATTR_SPARSE_MMA_MASK
	.align		4
.L_8:
        /*0008*/ 	.byte	0x03, 0x50
        /*000a*/ 	.short	0x0000


	//----- nvinfo : EIATTR_MAXREG_COUNT
	.align		4
        /*000c*/ 	.byte	0x03, 0x1b
        /*000e*/ 	.short	0x00ff


	//----- nvinfo : EIATTR_MERCURY_ISA_VERSION
	.align		4
        /*0010*/ 	.byte	0x03, 0x5f
        /*0012*/ 	.short	0x0101


	//----- nvinfo : EIATTR_VRC_CTA_INIT_COUNT
	.align		4
        /*0014*/ 	.byte	0x02, 0x4a
	.zero		1
	.zero		1


	//----- nvinfo : EIATTR_EXIT_INSTR_OFFSETS
	.align		4
        /*0018*/ 	.byte	0x04, 0x1c
        /*001a*/ 	.short	(.L_10 - .L_9)


	//   ....[0]....
.L_9:
        /*001c*/ 	.word	0x00000170


	//----- nvinfo : EIATTR_SW_WAR
	.align		4
.L_10:
        /*0020*/ 	.byte	0x04, 0x36
        /*0022*/ 	.short	(.L_12 - .L_11)
.L_11:
        /*0024*/ 	.word	0x00000008
.L_12:


//--------------------- .nv.callgraph             --------------------------
	.section	.nv.callgraph,"",@"SHT_CUDA_CALLGRAPH"
	.align	4
	.sectionentsize	8
	.align		4
        /*0000*/ 	.word	0x00000000
	.align		4
        /*0004*/ 	.word	0xffffffff
	.align		4
        /*0008*/ 	.word	0x00000000
	.align		4
        /*000c*/ 	.word	0xfffffffe
	.align		4
        /*0010*/ 	.word	0x00000000
	.align		4
        /*0014*/ 	.word	0xfffffffd
	.align		4
        /*0018*/ 	.word	0x00000000
	.align		4
        /*001c*/ 	.word	0xfffffffc


//--------------------- .nv.constant4             --------------------------
	.section	.nv.constant4,"a",@progbits
	.align	8
	.align		8
.nv.constant4:
        /*0000*/ 	.dword	gresult


//--------------------- .text.main                --------------------------
	.section	.text.main,"ax",@progbits
	.align	128
.text.main:
        .type           main,@function
        .size           main,(.L_x_1 - main)
        .other          main,@"STO_CUDA_ENTRY STV_DEFAULT"
main:
[----:B------:R-:W-:Y:S01]  /*0000*/  LDC R1, c[0x0][0x37c] ;  /* 0x0000df00ff017b82 */ /* 0x000fe20000000800 */
[----:B------:R-:W0:Y:S01]  /*0010*/  S2R R0, SR_TID.X ;  /* 0x0000000000007919 */ /* 0x000e220000002100 */
[----:B------:R-:W1:Y:S06]  /*0020*/  LDCU UR4, c[0x0][0x360] ;  /* 0x00006c00ff0477ac */ /* 0x000e6c0008000800 */
[----:B------:R-:W1:Y:S01]  /*0030*/  LDC R7, c[0x0][0x364] ;  /* 0x0000d900ff077b82 */ /* 0x000e620000000800 */
[----:B------:R-:W0:Y:S01]  /*0040*/  S2R R3, SR_TID.Y ;  /* 0x0000000000037919 */ /* 0x000e220000002200 */
[----:B------:R-:W2:Y:S01]  /*0050*/  LDCU UR6, c[0x0][0x368] ;  /* 0x00006d00ff0677ac */ /* 0x000ea20008000800 */
[----:B------:R-:W0:Y:S01]  /*0060*/  S2R R2, SR_TID.Z ;  /* 0x0000000000027919 */ /* 0x000e220000002300 */
[----:B------:R-:W3:Y:S04]  /*0070*/  LDCU UR8, c[0x0][0x370] ;  /* 0x00006e00ff0877ac */ /* 0x000ee80008000800 */
[----:B------:R-:W4:Y:S01]  /*0080*/  S2UR UR7, SR_CTAID.Y ;  /* 0x00000000000779c3 */ /* 0x000f220000002600 */
[----:B------:R-:W2:Y:S01]  /*0090*/  S2R R9, SR_CTAID.X ;  /* 0x0000000000097919 */ /* 0x000ea20000002500 */
[----:B------:R-:W4:Y:S06]  /*00a0*/  S2R R11, SR_CTAID.Z ;  /* 0x00000000000b7919 */ /* 0x000f2c0000002700 */
[----:B------:R-:W3:Y:S01]  /*00b0*/  LDC R13, c[0x0][0x374] ;  /* 0x0000dd00ff0d7b82 */ /* 0x000ee20000000800 */
[----:B------:R-:W5:Y:S07]  /*00c0*/  LDCU UR9, c[0x0][0x378] ;  /* 0x00006f00ff0977ac */ /* 0x000f6e0008000800 */
[----:B------:R-:W3:Y:S01]  /*00d0*/  LDC.64 R4, c[0x0][0x140] ;  /* 0x00005000ff047b82 */ /* 0x000ee20000000a00 */
[----:B0-----:R-:W-:-:S07]  /*00e0*/  IADD3 R0, PT, PT, R2, R0, R3 ;  /* 0x0000000002007210 */ /* 0x001fce0007ffe003 */
[----:B------:R-:W0:Y:S01]  /*00f0*/  LDC.64 R2, c[0x4][RZ] ;  /* 0x01000000ff027b82 */ /* 0x000e220000000a00 */
[----:B-1----:R-:W-:Y:S01]  /*0100*/  IADD3 R0, PT, PT, R7, UR4, R0 ;  /* 0x0000000407007c10 */ /* 0x002fe2000fffe000 */
[----:B------:R-:W0:Y:S03]  /*0110*/  LDCU.64 UR4, c[0x0][0x358] ;  /* 0x00006b00ff0477ac */ /* 0x000e260008000a00 */
[----:B--2---:R-:W-:-:S04]  /*0120*/  IADD3 R0, PT, PT, R9, UR6, R0 ;  /* 0x0000000609007c10 */ /* 0x004fc8000fffe000 */
[----:B----4-:R-:W-:-:S04]  /*0130*/  IADD3 R0, PT, PT, R11, UR7, R0 ;  /* 0x000000070b007c10 */ /* 0x010fc8000fffe000 */
[----:B---3--:R-:W-:-:S04]  /*0140*/  IADD3 R5, PT, PT, R13, UR8, R0 ;  /* 0x000000080d057c10 */ /* 0x008fc8000fffe000 */
[----:B-----5:R-:W-:-:S05]  /*0150*/  IADD3 R5, PT, PT, R4, UR9, R5 ;  /* 0x0000000904057c10 */ /* 0x020fca000fffe005 */
[----:B0-----:R-:W-:Y:S01]  /*0160*/  STG.E desc[UR4][R2.64], R5 ;  /* 0x0000000502007986 */ /* 0x001fe2000c101904 */
[----:B------:R-:W-:Y:S05]  /*0170*/  EXIT ;  /* 0x000000000000794d */ /* 0x000fea0003800000 */
.L_x_0:
[----:B------:R-:W-:-:S00]  /*0180*/  BRA `(.L_x_0) ;  /* 0xfffffffc00fc7947 */ /* 0x000fc0000383ffff */
[----:B------:R-:W-:-:S00]  /*0190*/  NOP ;  /* 0x0000000000007918 */ /* 0x000fc00000000000 */
        /* <DEDUP_REMOVED lines=14> */
.L_x_1:


//--------------------- .nv.shared.reserved.0     --------------------------
	.section	.nv.shared.reserved.0,"aw",@nobits
	.weak		__nv_reservedSMEM_offset_0_alias
	.size		__nv_reservedSMEM_offset_0_alias, 0, 64
	.other		__nv_reservedSMEM_offset_0_alias,@"STO_CUDA_RESERVED_SHARED STV_DEFAULT"
__nv_reservedSMEM_offset_0_alias:
	.zero		0
	.zero		64


//--------------------- .nv.global                --------------------------
	.section	.nv.global,"aw",@nobits
	.align	4
.nv.global:
	.type		gresult,@object
	.size		gresult,(.L_0 - gresult)
gresult:
	.zero		4
.L_0:


//--------------------- .nv.constant0.main        --------------------------
	.section	.nv.constant0.main,"a",@progbits
	.sectionflags	@""
	.align	4
.nv.constant0.main:
	.zero		896


//--------------------- SYMBOLS --------------------------

	.type		.nv.reservedSmem.offset0,@object
	.size		.nv.reservedSmem.offset0,0x4
